//
// Generated by NVIDIA NVVM Compiler
//
// Compiler Build ID: CL-36424714
// Cuda compilation tools, release 13.0, V13.0.88
// Based on NVVM 20.0.0
//

.version 9.0
.target sm_100
.address_size 64

	// .globl	_Z10matrix_addPiS_S_i

.visible .entry _Z10matrix_addPiS_S_i(
	.param .u64 .ptr .align 1 _Z10matrix_addPiS_S_i_param_0,
	.param .u64 .ptr .align 1 _Z10matrix_addPiS_S_i_param_1,
	.param .u64 .ptr .align 1 _Z10matrix_addPiS_S_i_param_2,
	.param .u32 _Z10matrix_addPiS_S_i_param_3
)
{
	.reg .b32 	%r<14>;
	.reg .b64 	%rd<11>;

	ld.param.u64 	%rd1, [_Z10matrix_addPiS_S_i_param_0];
	ld.param.u64 	%rd2, [_Z10matrix_addPiS_S_i_param_1];
	ld.param.u64 	%rd3, [_Z10matrix_addPiS_S_i_param_2];
	ld.param.u32 	%r1, [_Z10matrix_addPiS_S_i_param_3];
	cvta.to.global.u64 	%rd4, %rd3;
	cvta.to.global.u64 	%rd5, %rd2;
	cvta.to.global.u64 	%rd6, %rd1;
	mov.u32 	%r2, %ctaid.y;
	mov.u32 	%r3, %ntid.y;
	mov.u32 	%r4, %tid.y;
	mad.lo.s32 	%r5, %r2, %r3, %r4;
	mov.u32 	%r6, %ctaid.x;
	mov.u32 	%r7, %ntid.x;
	mov.u32 	%r8, %tid.x;
	mad.lo.s32 	%r9, %r6, %r7, %r8;
	mad.lo.s32 	%r10, %r1, %r5, %r9;
	mul.wide.s32 	%rd7, %r10, 4;
	add.s64 	%rd8, %rd6, %rd7;
	ld.global.u32 	%r11, [%rd8];
	add.s64 	%rd9, %rd5, %rd7;
	ld.global.u32 	%r12, [%rd9];
	add.s32 	%r13, %r12, %r11;
	add.s64 	%rd10, %rd4, %rd7;
	st.global.u32 	[%rd10], %r13;
	ret;

}


// ===== COMPILED SASS (sm_100) =====

	.target	sm_100

	.elftype	@"ET_EXEC"


//--------------------- .note.nv.tkinfo           --------------------------
	.section	.note.nv.tkinfo,"",@"SHT_NOTE"
	.sectionflags	@"SHF_NOTE_NV_TKINFO"
	.tkinfo
        /*0018*/ 	.word	0x00000002
        /*0030*/ 	.string	""
        /*0030*/ 	.string	"ptxas"
        /*0030*/ 	.string	"Cuda compilation tools, release 13.0, V13.0.88"
        /*0030*/ 	.string	"Build cuda_13.0.r13.0/compiler.36424714_0"
        /*0030*/ 	.string	"-arch sm_100 -m 64 "



//--------------------- .note.nv.cuinfo           --------------------------
	.section	.note.nv.cuinfo,"",@"SHT_NOTE"
	.sectionflags	@"SHF_NOTE_NV_CUINFO"
        /*0018*/ 	.short	0x0002
        /*001a*/ 	.short	0x0064
        /*001c*/ 	.short	0x0082
	.zero		2


//--------------------- .nv.info                  --------------------------
	.section	.nv.info,"",@"SHT_CUDA_INFO"
	.align	4


	//----- nvinfo : EIATTR_REGCOUNT
	.align		4
        /*0000*/ 	.byte	0x04, 0x2f
        /*0002*/ 	.short	(.L_1 - .L_0)
	.align		4
.L_0:
        /*0004*/ 	.word	index@(_Z10matrix_addPiS_S_i)
        /*0008*/ 	.word	0x0000000c


	//----- nvinfo : EIATTR_FRAME_SIZE
	.align		4
.L_1:
        /*000c*/ 	.byte	0x04, 0x11
        /*000e*/ 	.short	(.L_3 - .L_2)
	.align		4
.L_2:
        /*0010*/ 	.word	index@(_Z10matrix_addPiS_S_i)
        /*0014*/ 	.word	0x00000000


	//----- nvinfo : EIATTR_MIN_STACK_SIZE
	.align		4
.L_3:
        /*0018*/ 	.byte	0x04, 0x12
        /*001a*/ 	.short	(.L_5 - .L_4)
	.align		4
.L_4:
        /*001c*/ 	.word	index@(_Z10matrix_addPiS_S_i)
        /*0020*/ 	.word	0x00000000
.L_5:


//--------------------- .nv.compat                --------------------------
	.section	.nv.compat,"",@"SHT_CUDA_COMPAT_INFO"
	.align	4
        /*0000*/ 	.byte	0x02, 0x09, 0x00, 0x00, 0x02, 0x02, 0x01, 0x00, 0x02, 0x05, 0x05, 0x00, 0x03, 0x07, 0x01, 0x01
        /*0010*/ 	.byte	0x02, 0x03, 0x00, 0x00, 0x02, 0x06, 0x01, 0x00, 0x04, 0x0b, 0x08, 0x00, 0x09, 0x00, 0x00, 0x00
        /*0020*/ 	.byte	0x00, 0x00, 0x00, 0x00


//--------------------- .nv.info._Z10matrix_addPiS_S_i --------------------------
	.section	.nv.info._Z10matrix_addPiS_S_i,"",@"SHT_CUDA_INFO"
	.sectionflags	@""
	.align	4


	//----- nvinfo : EIATTR_CUDA_API_VERSION
	.align		4
        /*0000*/ 	.byte	0x04, 0x37
        /*0002*/ 	.short	(.L_7 - .L_6)
.L_6:
        /*0004*/ 	.word	0x00000082


	//----- nvinfo : EIATTR_KPARAM_INFO
	.align		4
.L_7:
        /*0008*/ 	.byte	0x04, 0x17
        /*000a*/ 	.short	(.L_9 - .L_8)
.L_8:
        /*000c*/ 	.word	0x00000000
        /*0010*/ 	.short	0x0003
        /*0012*/ 	.short	0x0018
        /*0014*/ 	.byte	0x00, 0xf0, 0x11, 0x00


	//----- nvinfo : EIATTR_KPARAM_INFO
	.align		4
.L_9:
        /*0018*/ 	.byte	0x04, 0x17
        /*001a*/ 	.short	(.L_11 - .L_10)
.L_10:
        /*001c*/ 	.word	0x00000000
        /*0020*/ 	.short	0x0002
        /*0022*/ 	.short	0x0010
        /*0024*/ 	.byte	0x00, 0xf5, 0x21, 0x00


	//----- nvinfo : EIATTR_KPARAM_INFO
	.align		4
.L_11:
        /*0028*/ 	.byte	0x04, 0x17
        /*002a*/ 	.short	(.L_13 - .L_12)
.L_12:
        /*002c*/ 	.word	0x00000000
        /*0030*/ 	.short	0x0001
        /*0032*/ 	.short	0x0008
        /*0034*/ 	.byte	0x00, 0xf5, 0x21, 0x00


	//----- nvinfo : EIATTR_KPARAM_INFO
	.align		4
.L_13:
        /*0038*/ 	.byte	0x04, 0x17
        /*003a*/ 	.short	(.L_15 - .L_14)
.L_14:
        /*003c*/ 	.word	0x00000000
        /*0040*/ 	.short	0x0000
        /*0042*/ 	.short	0x0000
        /*0044*/ 	.byte	0x00, 0xf5, 0x21, 0x00


	//----- nvinfo : EIATTR_SPARSE_MMA_MASK
	.align		4
.L_15:
        /*0048*/ 	.byte	0x03, 0x50
        /*004a*/ 	.short	0x0000


	//----- nvinfo : EIATTR_MAXREG_COUNT
	.align		4
        /*004c*/ 	.byte	0x03, 0x1b
        /*004e*/ 	.short	0x00ff


	//----- nvinfo : EIATTR_MERCURY_ISA_VERSION
	.align		4
        /*0050*/ 	.byte	0x03, 0x5f
        /*0052*/ 	.short	0x0101


	//----- nvinfo : EIATTR_VRC_CTA_INIT_COUNT
	.align		4
        /*0054*/ 	.byte	0x02, 0x4a
	.zero		1
	.zero		1


	//----- nvinfo : EIATTR_EXIT_INSTR_OFFSETS
	.align		4
        /*0058*/ 	.byte	0x04, 0x1c
        /*005a*/ 	.short	(.L_17 - .L_16)


	//   ....[0]....
.L_16:
        /*005c*/ 	.word	0x00000160


	//----- nvinfo : EIATTR_CBANK_PARAM_SIZE
	.align		4
.L_17:
        /*0060*/ 	.byte	0x03, 0x19
        /*0062*/ 	.short	0x001c


	//----- nvinfo : EIATTR_PARAM_CBANK
	.align		4
        /*0064*/ 	.byte	0x04, 0x0a
        /*0066*/ 	.short	(.L_19 - .L_18)
	.align		4
.L_18:
        /*0068*/ 	.word	index@(.nv.constant0._Z10matrix_addPiS_S_i)
        /*006c*/ 	.short	0x0380
        /*006e*/ 	.short	0x001c


	//----- nvinfo : EIATTR_SW_WAR
	.align		4
.L_19:
        /*0070*/ 	.byte	0x04, 0x36
        /*0072*/ 	.short	(.L_21 - .L_20)
.L_20:
        /*0074*/ 	.word	0x00000008
.L_21:


//--------------------- .nv.callgraph             --------------------------
	.section	.nv.callgraph,"",@"SHT_CUDA_CALLGRAPH"
	.align	4
	.sectionentsize	8
	.align		4
        /*0000*/ 	.word	0x00000000
	.align		4
        /*0004*/ 	.word	0xffffffff
	.align		4
        /*0008*/ 	.word	0x00000000
	.align		4
        /*000c*/ 	.word	0xfffffffe
	.align		4
        /*0010*/ 	.word	0x00000000
	.align		4
        /*0014*/ 	.word	0xfffffffd
	.align		4
        /*0018*/ 	.word	0x00000000
	.align		4
        /*001c*/ 	.word	0xfffffffc


//--------------------- .text._Z10matrix_addPiS_S_i --------------------------
	.section	.text._Z10matrix_addPiS_S_i,"ax",@progbits
	.align	128
        .global         _Z10matrix_addPiS_S_i
        .type           _Z10matrix_addPiS_S_i,@function
        .size           _Z10matrix_addPiS_S_i,(.L_x_1 - _Z10matrix_addPiS_S_i)
        .other          _Z10matrix_addPiS_S_i,@"STO_CUDA_ENTRY STV_DEFAULT"
_Z10matrix_addPiS_S_i:
.text._Z10matrix_addPiS_S_i:
[----:B------:R-:W-:Y:S01]  /*0000*/  LDC R1, c[0x0][0x37c] ;  /* 0x0000df00ff017b82 */ /* 0x000fe20000000800 */
[----:B------:R-:W0:Y:S07]  /*0010*/  S2R R7, SR_TID.Y ;  /* 0x0000000000077919 */ /* 0x000e2e0000002200 */
[----:B------:R-:W0:Y:S01]  /*0020*/  S2UR UR6, SR_CTAID.Y ;  /* 0x00000000000679c3 */ /* 0x000e220000002600 */
[----:B------:R-:W1:Y:S01]  /*0030*/  LDCU UR8, c[0x0][0x398] ;  /* 0x00007300ff0877ac */ /* 0x000e620008000800 */
[----:B------:R-:W2:Y:S01]  /*0040*/  S2R R9, SR_TID.X ;  /* 0x0000000000097919 */ /* 0x000ea20000002100 */
[----:B------:R-:W3:Y:S05]  /*0050*/  LDCU.64 UR4, c[0x0][0x358] ;  /* 0x00006b00ff0477ac */ /* 0x000eea0008000a00 */
[----:B------:R-:W0:Y:S08]  /*0060*/  LDC R0, c[0x0][0x364] ;  /* 0x0000d900ff007b82 */ /* 0x000e300000000800 */
[----:B------:R-:W2:Y:S08]  /*0070*/  S2UR UR7, SR_CTAID.X ;  /* 0x00000000000779c3 */ /* 0x000eb00000002500 */
[----:B------:R-:W2:Y:S08]  /*0080*/  LDC R6, c[0x0][0x360] ;  /* 0x0000d800ff067b82 */ /* 0x000eb00000000800 */
[----:B------:R-:W4:Y:S01]  /*0090*/  LDC.64 R2, c[0x0][0x380] ;  /* 0x0000e000ff027b82 */ /* 0x000f220000000a00 */
[----:B0-----:R-:W-:-:S07]  /*00a0*/  IMAD R0, R0, UR6, R7 ;  /* 0x0000000600007c24 */ /* 0x001fce000f8e0207 */
[----:B------:R-:W0:Y:S01]  /*00b0*/  LDC.64 R4, c[0x0][0x388] ;  /* 0x0000e200ff047b82 */ /* 0x000e220000000a00 */
[----:B--2---:R-:W-:-:S04]  /*00c0*/  IMAD R7, R6, UR7, R9 ;  /* 0x0000000706077c24 */ /* 0x004fc8000f8e0209 */
[----:B-1----:R-:W-:-:S03]  /*00d0*/  IMAD R9, R0, UR8, R7 ;  /* 0x0000000800097c24 */ /* 0x002fc6000f8e0207 */
[----:B------:R-:W1:Y:S01]  /*00e0*/  LDC.64 R6, c[0x0][0x390] ;  /* 0x0000e400ff067b82 */ /* 0x000e620000000a00 */
[----:B----4-:R-:W-:-:S06]  /*00f0*/  IMAD.WIDE R2, R9, 0x4, R2 ;  /* 0x0000000409027825 */ /* 0x010fcc00078e0202 */
[----:B---3--:R-:W2:Y:S01]  /*0100*/  LDG.E R2, desc[UR4][R2.64] ;  /* 0x0000000402027981 */ /* 0x008ea2000c1e1900 */
[----:B0-----:R-:W-:-:S06]  /*0110*/  IMAD.WIDE R4, R9, 0x4, R4 ;  /* 0x0000000409047825 */ /* 0x001fcc00078e0204 */
[----:B------:R-:W2:Y:S01]  /*0120*/  LDG.E R5, desc[UR4][R4.64] ;  /* 0x0000000404057981 */ /* 0x000ea2000c1e1900 */
[----:B-1----:R-:W-:Y:S01]  /*0130*/  IMAD.WIDE R6, R9, 0x4, R6 ;  /* 0x0000000409067825 */ /* 0x002fe200078e0206 */
[----:B--2---:R-:W-:-:S05]  /*0140*/  IADD3 R9, PT, PT, R2, R5, RZ ;  /* 0x0000000502097210 */ /* 0x004fca0007ffe0ff */
[----:B------:R-:W-:Y:S01]  /*0150*/  STG.E desc[UR4][R6.64], R9 ;  /* 0x0000000906007986 */ /* 0x000fe2000c101904 */
[----:B------:R-:W-:Y:S05]  /*0160*/  EXIT ;  /* 0x000000000000794d */ /* 0x000fea0003800000 */
.L_x_0:
[----:B------:R-:W-:-:S00]  /*0170*/  BRA `(.L_x_0) ;  /* 0xfffffffc00fc7947 */ /* 0x000fc0000383ffff */
[----:B------:R-:W-:-:S00]  /*0180*/  NOP ;  /* 0x0000000000007918 */ /* 0x000fc00000000000 */
[----:B------:R-:W-:-:S00]  /*0190*/  NOP ;  /* 0x0000000000007918 */ /* 0x000fc00000000000 */
[----:B------:R-:W-:-:S00]  /*01a0*/  NOP ;  /* 0x0000000000007918 */ /* 0x000fc00000000000 */
[----:B------:R-:W-:-:S00]  /*01b0*/  NOP ;  /* 0x0000000000007918 */ /* 0x000fc00000000000 */
[----:B------:R-:W-:-:S00]  /*01c0*/  NOP ;  /* 0x0000000000007918 */ /* 0x000fc00000000000 */
[----:B------:R-:W-:-:S00]  /*01d0*/  NOP ;  /* 0x0000000000007918 */ /* 0x000fc00000000000 */
[----:B------:R-:W-:-:S00]  /*01e0*/  NOP ;  /* 0x0000000000007918 */ /* 0x000fc00000000000 */
[----:B------:R-:W-:-:S00]  /*01f0*/  NOP ;  /* 0x0000000000007918 */ /* 0x000fc00000000000 */
.L_x_1:


//--------------------- .nv.shared.reserved.0     --------------------------
	.section	.nv.shared.reserved.0,"aw",@nobits
	.weak		__nv_reservedSMEM_offset_0_alias
	.size		__nv_reservedSMEM_offset_0_alias, 0, 64
	.other		__nv_reservedSMEM_offset_0_alias,@"STO_CUDA_RESERVED_SHARED STV_DEFAULT"
__nv_reservedSMEM_offset_0_alias:
	.zero		0
	.zero		64


//--------------------- .nv.constant0._Z10matrix_addPiS_S_i --------------------------
	.section	.nv.constant0._Z10matrix_addPiS_S_i,"a",@progbits
	.sectionflags	@""
	.align	4
.nv.constant0._Z10matrix_addPiS_S_i:
	.zero		924


//--------------------- SYMBOLS --------------------------

	.type		.nv.reservedSmem.offset0,@object
	.size		.nv.reservedSmem.offset0,0x4
